//
// Generated by NVIDIA NVVM Compiler
//
// Compiler Build ID: CL-36424714
// Cuda compilation tools, release 13.0, V13.0.88
// Based on NVVM 20.0.0
//

.version 9.0
.target sm_100
.address_size 64

	// .globl	_Z3addiPfS_

.visible .entry _Z3addiPfS_(
	.param .u32 _Z3addiPfS__param_0,
	.param .u64 .ptr .align 1 _Z3addiPfS__param_1,
	.param .u64 .ptr .align 1 _Z3addiPfS__param_2
)
{
	.reg .pred 	%p<3>;
	.reg .b32 	%r<12>;
	.reg .b32 	%f<4>;
	.reg .b64 	%rd<8>;

	ld.param.u32 	%r6, [_Z3addiPfS__param_0];
	ld.param.u64 	%rd3, [_Z3addiPfS__param_1];
	ld.param.u64 	%rd4, [_Z3addiPfS__param_2];
	mov.u32 	%r7, %tid.x;
	mov.u32 	%r8, %ctaid.x;
	add.s32 	%r9, %r7, %r8;
	mov.u32 	%r1, %ntid.x;
	add.s32 	%r11, %r9, %r1;
	setp.ge.s32 	%p1, %r11, %r6;
	@%p1 bra 	$L__BB0_3;
	mov.u32 	%r10, %nctaid.x;
	add.s32 	%r3, %r1, %r10;
	cvta.to.global.u64 	%rd1, %rd3;
	cvta.to.global.u64 	%rd2, %rd4;
$L__BB0_2:
	mul.wide.s32 	%rd5, %r11, 4;
	add.s64 	%rd6, %rd1, %rd5;
	ld.global.f32 	%f1, [%rd6];
	add.s64 	%rd7, %rd2, %rd5;
	ld.global.f32 	%f2, [%rd7];
	add.f32 	%f3, %f1, %f2;
	st.global.f32 	[%rd7], %f3;
	add.s32 	%r11, %r3, %r11;
	setp.lt.s32 	%p2, %r11, %r6;
	@%p2 bra 	$L__BB0_2;
$L__BB0_3:
	ret;

}


// ===== COMPILED SASS (sm_100) =====

	.target	sm_100

	.elftype	@"ET_EXEC"


//--------------------- .note.nv.tkinfo           --------------------------
	.section	.note.nv.tkinfo,"",@"SHT_NOTE"
	.sectionflags	@"SHF_NOTE_NV_TKINFO"
	.tkinfo
        /*0018*/ 	.word	0x00000002
        /*0030*/ 	.string	""
        /*0030*/ 	.string	"ptxas"
        /*0030*/ 	.string	"Cuda compilation tools, release 13.0, V13.0.88"
        /*0030*/ 	.string	"Build cuda_13.0.r13.0/compiler.36424714_0"
        /*0030*/ 	.string	"-arch sm_100 -m 64 "



//--------------------- .note.nv.cuinfo           --------------------------
	.section	.note.nv.cuinfo,"",@"SHT_NOTE"
	.sectionflags	@"SHF_NOTE_NV_CUINFO"
        /*0018*/ 	.short	0x0002
        /*001a*/ 	.short	0x0064
        /*001c*/ 	.short	0x0082
	.zero		2


//--------------------- .nv.info                  --------------------------
	.section	.nv.info,"",@"SHT_CUDA_INFO"
	.align	4


	//----- nvinfo : EIATTR_REGCOUNT
	.align		4
        /*0000*/ 	.byte	0x04, 0x2f
        /*0002*/ 	.short	(.L_1 - .L_0)
	.align		4
.L_0:
        /*0004*/ 	.word	index@(_Z3addiPfS_)
        /*0008*/ 	.word	0x00000010


	//----- nvinfo : EIATTR_FRAME_SIZE
	.align		4
.L_1:
        /*000c*/ 	.byte	0x04, 0x11
        /*000e*/ 	.short	(.L_3 - .L_2)
	.align		4
.L_2:
        /*0010*/ 	.word	index@(_Z3addiPfS_)
        /*0014*/ 	.word	0x00000000


	//----- nvinfo : EIATTR_MIN_STACK_SIZE
	.align		4
.L_3:
        /*0018*/ 	.byte	0x04, 0x12
        /*001a*/ 	.short	(.L_5 - .L_4)
	.align		4
.L_4:
        /*001c*/ 	.word	index@(_Z3addiPfS_)
        /*0020*/ 	.word	0x00000000
.L_5:


//--------------------- .nv.compat                --------------------------
	.section	.nv.compat,"",@"SHT_CUDA_COMPAT_INFO"
	.align	4
        /*0000*/ 	.byte	0x02, 0x09, 0x00, 0x00, 0x02, 0x02, 0x01, 0x00, 0x02, 0x05, 0x05, 0x00, 0x03, 0x07, 0x01, 0x01
        /*0010*/ 	.byte	0x02, 0x03, 0x00, 0x00, 0x02, 0x06, 0x01, 0x00, 0x04, 0x0b, 0x08, 0x00, 0x09, 0x00, 0x00, 0x00
        /*0020*/ 	.byte	0x00, 0x00, 0x00, 0x00


//--------------------- .nv.info._Z3addiPfS_      --------------------------
	.section	.nv.info._Z3addiPfS_,"",@"SHT_CUDA_INFO"
	.sectionflags	@""
	.align	4


	//----- nvinfo : EIATTR_CUDA_API_VERSION
	.align		4
        /*0000*/ 	.byte	0x04, 0x37
        /*0002*/ 	.short	(.L_7 - .L_6)
.L_6:
        /*0004*/ 	.word	0x00000082


	//----- nvinfo : EIATTR_KPARAM_INFO
	.align		4
.L_7:
        /*0008*/ 	.byte	0x04, 0x17
        /*000a*/ 	.short	(.L_9 - .L_8)
.L_8:
        /*000c*/ 	.word	0x00000000
        /*0010*/ 	.short	0x0002
        /*0012*/ 	.short	0x0010
        /*0014*/ 	.byte	0x00, 0xf5, 0x21, 0x00


	//----- nvinfo : EIATTR_KPARAM_INFO
	.align		4
.L_9:
        /*0018*/ 	.byte	0x04, 0x17
        /*001a*/ 	.short	(.L_11 - .L_10)
.L_10:
        /*001c*/ 	.word	0x00000000
        /*0020*/ 	.short	0x0001
        /*0022*/ 	.short	0x0008
        /*0024*/ 	.byte	0x00, 0xf5, 0x21, 0x00


	//----- nvinfo : EIATTR_KPARAM_INFO
	.align		4
.L_11:
        /*0028*/ 	.byte	0x04, 0x17
        /*002a*/ 	.short	(.L_13 - .L_12)
.L_12:
        /*002c*/ 	.word	0x00000000
        /*0030*/ 	.short	0x0000
        /*0032*/ 	.short	0x0000
        /*0034*/ 	.byte	0x00, 0xf0, 0x11, 0x00


	//----- nvinfo : EIATTR_SPARSE_MMA_MASK
	.align		4
.L_13:
        /*0038*/ 	.byte	0x03, 0x50
        /*003a*/ 	.short	0x0000


	//----- nvinfo : EIATTR_MAXREG_COUNT
	.align		4
        /*003c*/ 	.byte	0x03, 0x1b
        /*003e*/ 	.short	0x00ff


	//----- nvinfo : EIATTR_MERCURY_ISA_VERSION
	.align		4
        /*0040*/ 	.byte	0x03, 0x5f
        /*0042*/ 	.short	0x0101


	//----- nvinfo : EIATTR_VRC_CTA_INIT_COUNT
	.align		4
        /*0044*/ 	.byte	0x02, 0x4a
	.zero		1
	.zero		1


	//----- nvinfo : EIATTR_EXIT_INSTR_OFFSETS
	.align		4
        /*0048*/ 	.byte	0x04, 0x1c
        /*004a*/ 	.short	(.L_15 - .L_14)


	//   ....[0]....
.L_14:
        /*004c*/ 	.word	0x00000070


	//   ....[1]....
        /*0050*/ 	.word	0x00000160


	//----- nvinfo : EIATTR_CRS_STACK_SIZE
	.align		4
.L_15:
        /*0054*/ 	.byte	0x04, 0x1e
        /*0056*/ 	.short	(.L_17 - .L_16)
.L_16:
        /*0058*/ 	.word	0x00000000


	//----- nvinfo : EIATTR_CBANK_PARAM_SIZE
	.align		4
.L_17:
        /*005c*/ 	.byte	0x03, 0x19
        /*005e*/ 	.short	0x0018


	//----- nvinfo : EIATTR_PARAM_CBANK
	.align		4
        /*0060*/ 	.byte	0x04, 0x0a
        /*0062*/ 	.short	(.L_19 - .L_18)
	.align		4
.L_18:
        /*0064*/ 	.word	index@(.nv.constant0._Z3addiPfS_)
        /*0068*/ 	.short	0x0380
        /*006a*/ 	.short	0x0018


	//----- nvinfo : EIATTR_SW_WAR
	.align		4
.L_19:
        /*006c*/ 	.byte	0x04, 0x36
        /*006e*/ 	.short	(.L_21 - .L_20)
.L_20:
        /*0070*/ 	.word	0x00000008
.L_21:


//--------------------- .nv.callgraph             --------------------------
	.section	.nv.callgraph,"",@"SHT_CUDA_CALLGRAPH"
	.align	4
	.sectionentsize	8
	.align		4
        /*0000*/ 	.word	0x00000000
	.align		4
        /*0004*/ 	.word	0xffffffff
	.align		4
        /*0008*/ 	.word	0x00000000
	.align		4
        /*000c*/ 	.word	0xfffffffe
	.align		4
        /*0010*/ 	.word	0x00000000
	.align		4
        /*0014*/ 	.word	0xfffffffd
	.align		4
        /*0018*/ 	.word	0x00000000
	.align		4
        /*001c*/ 	.word	0xfffffffc


//--------------------- .text._Z3addiPfS_         --------------------------
	.section	.text._Z3addiPfS_,"ax",@progbits
	.align	128
        .global         _Z3addiPfS_
        .type           _Z3addiPfS_,@function
        .size           _Z3addiPfS_,(.L_x_2 - _Z3addiPfS_)
        .other          _Z3addiPfS_,@"STO_CUDA_ENTRY STV_DEFAULT"
_Z3addiPfS_:
.text._Z3addiPfS_:
[----:B------:R-:W-:Y:S01]  /*0000*/  LDC R1, c[0x0][0x37c] ;  /* 0x0000df00ff017b82 */ /* 0x000fe20000000800 */
[----:B------:R-:W0:Y:S07]  /*0010*/  S2R R0, SR_TID.X ;  /* 0x0000000000007919 */ /* 0x000e2e0000002100 */
[----:B------:R-:W0:Y:S01]  /*0020*/  S2UR UR4, SR_CTAID.X ;  /* 0x00000000000479c3 */ /* 0x000e220000002500 */
[----:B------:R-:W1:Y:S07]  /*0030*/  LDCU UR5, c[0x0][0x380] ;  /* 0x00007000ff0577ac */ /* 0x000e6e0008000800 */
[----:B------:R-:W0:Y:S02]  /*0040*/  LDC R11, c[0x0][0x360] ;  /* 0x0000d800ff0b7b82 */ /* 0x000e240000000800 */
[----:B0-----:R-:W-:-:S04]  /*0050*/  IADD3 R0, PT, PT, R11, UR4, R0 ;  /* 0x000000040b007c10 */ /* 0x001fc8000fffe000 */
[----:B-1----:R-:W-:-:S13]  /*0060*/  ISETP.GE.AND P0, PT, R0, UR5, PT ;  /* 0x0000000500007c0c */ /* 0x002fda000bf06270 */
[----:B------:R-:W-:Y:S05]  /*0070*/  @P0 EXIT ;  /* 0x000000000000094d */ /* 0x000fea0003800000 */
[----:B------:R-:W0:Y:S01]  /*0080*/  LDC.64 R6, c[0x0][0x388] ;  /* 0x0000e200ff067b82 */ /* 0x000e220000000a00 */
[----:B------:R-:W1:Y:S01]  /*0090*/  LDCU UR4, c[0x0][0x370] ;  /* 0x00006e00ff0477ac */ /* 0x000e620008000800 */
[----:B------:R-:W2:Y:S06]  /*00a0*/  LDCU.64 UR6, c[0x0][0x358] ;  /* 0x00006b00ff0677ac */ /* 0x000eac0008000a00 */
[----:B------:R-:W3:Y:S01]  /*00b0*/  LDC.64 R8, c[0x0][0x390] ;  /* 0x0000e400ff087b82 */ /* 0x000ee20000000a00 */
[----:B-1----:R-:W-:-:S07]  /*00c0*/  IADD3 R11, PT, PT, R11, UR4, RZ ;  /* 0x000000040b0b7c10 */ /* 0x002fce000fffe0ff */
.L_x_0:
[----:B0-----:R-:W-:-:S04]  /*00d0*/  IMAD.WIDE R2, R0, 0x4, R6 ;  /* 0x0000000400027825 */ /* 0x001fc800078e0206 */
[----:B-1-3--:R-:W-:Y:S02]  /*00e0*/  IMAD.WIDE R4, R0, 0x4, R8 ;  /* 0x0000000400047825 */ /* 0x00afe400078e0208 */
[----:B--2---:R-:W2:Y:S04]  /*00f0*/  LDG.E R2, desc[UR6][R2.64] ;  /* 0x0000000602027981 */ /* 0x004ea8000c1e1900 */
[----:B------:R-:W2:Y:S01]  /*0100*/  LDG.E R13, desc[UR6][R4.64] ;  /* 0x00000006040d7981 */ /* 0x000ea2000c1e1900 */
[----:B------:R-:W-:-:S04]  /*0110*/  IADD3 R0, PT, PT, R11, R0, RZ ;  /* 0x000000000b007210 */ /* 0x000fc80007ffe0ff */
[----:B------:R-:W-:Y:S01]  /*0120*/  ISETP.GE.AND P0, PT, R0, UR5, PT ;  /* 0x0000000500007c0c */ /* 0x000fe2000bf06270 */
[----:B--2---:R-:W-:-:S05]  /*0130*/  FADD R13, R2, R13 ;  /* 0x0000000d020d7221 */ /* 0x004fca0000000000 */
[----:B------:R1:W-:Y:S07]  /*0140*/  STG.E desc[UR6][R4.64], R13 ;  /* 0x0000000d04007986 */ /* 0x0003ee000c101906 */
[----:B------:R-:W-:Y:S05]  /*0150*/  @!P0 BRA `(.L_x_0) ;  /* 0xfffffffc00dc8947 */ /* 0x000fea000383ffff */
[----:B------:R-:W-:Y:S05]  /*0160*/  EXIT ;  /* 0x000000000000794d */ /* 0x000fea0003800000 */
.L_x_1:
[----:B------:R-:W-:-:S00]  /*0170*/  BRA `(.L_x_1) ;  /* 0xfffffffc00fc7947 */ /* 0x000fc0000383ffff */
[----:B------:R-:W-:-:S00]  /*0180*/  NOP ;  /* 0x0000000000007918 */ /* 0x000fc00000000000 */
[----:B------:R-:W-:-:S00]  /*0190*/  NOP ;  /* 0x0000000000007918 */ /* 0x000fc00000000000 */
[----:B------:R-:W-:-:S00]  /*01a0*/  NOP ;  /* 0x0000000000007918 */ /* 0x000fc00000000000 */
[----:B------:R-:W-:-:S00]  /*01b0*/  NOP ;  /* 0x0000000000007918 */ /* 0x000fc00000000000 */
[----:B------:R-:W-:-:S00]  /*01c0*/  NOP ;  /* 0x0000000000007918 */ /* 0x000fc00000000000 */
[----:B------:R-:W-:-:S00]  /*01d0*/  NOP ;  /* 0x0000000000007918 */ /* 0x000fc00000000000 */
[----:B------:R-:W-:-:S00]  /*01e0*/  NOP ;  /* 0x0000000000007918 */ /* 0x000fc00000000000 */
[----:B------:R-:W-:-:S00]  /*01f0*/  NOP ;  /* 0x0000000000007918 */ /* 0x000fc00000000000 */
.L_x_2:


//--------------------- .nv.shared.reserved.0     --------------------------
	.section	.nv.shared.reserved.0,"aw",@nobits
	.weak		__nv_reservedSMEM_offset_0_alias
	.size		__nv_reservedSMEM_offset_0_alias, 0, 64
	.other		__nv_reservedSMEM_offset_0_alias,@"STO_CUDA_RESERVED_SHARED STV_DEFAULT"
__nv_reservedSMEM_offset_0_alias:
	.zero		0
	.zero		64


//--------------------- .nv.constant0._Z3addiPfS_ --------------------------
	.section	.nv.constant0._Z3addiPfS_,"a",@progbits
	.sectionflags	@""
	.align	4
.nv.constant0._Z3addiPfS_:
	.zero		920


//--------------------- SYMBOLS --------------------------

	.type		.nv.reservedSmem.offset0,@object
	.size		.nv.reservedSmem.offset0,0x4
